	.headerflags	@"EF_CUDA_TEXMODE_UNIFIED EF_CUDA_64BIT_ADDRESS EF_CUDA_ACCELERATORS EF_CUDA_SM90 EF_CUDA_VIRTUAL_SM(EF_CUDA_SM90)"
	.elftype	@"ET_EXEC"


//--------------------- .nv.info                  --------------------------
	.section	.nv.info,"",@"SHT_CUDA_INFO"
	.align	4


	//----- nvinfo : EIATTR_REGCOUNT
	.align		4
        /*0000*/ 	.byte	0x04, 0x2f
        /*0002*/ 	.short	(.L_1 - .L_0)
	.align		4
.L_0:
        /*0004*/ 	.word	index@(triton_poi_fused_convolution_relu_threshold_backward_15)
        /*0008*/ 	.word	0x0000000c


	//----- nvinfo : EIATTR_MIN_STACK_SIZE
	.align		4
.L_1:
        /*000c*/ 	.byte	0x04, 0x12
        /*000e*/ 	.short	(.L_3 - .L_2)
	.align		4
.L_2:
        /*0010*/ 	.word	index@(triton_poi_fused_convolution_relu_threshold_backward_15)
        /*0014*/ 	.word	0x00000000


	//----- nvinfo : EIATTR_FRAME_SIZE
	.align		4
.L_3:
        /*0018*/ 	.byte	0x04, 0x11
        /*001a*/ 	.short	(.L_5 - .L_4)
	.align		4
.L_4:
        /*001c*/ 	.word	index@(triton_poi_fused_convolution_relu_threshold_backward_15)
        /*0020*/ 	.word	0x00000000


	//----- nvinfo : EIATTR_MIN_STACK_SIZE
	.align		4
.L_5:
        /*0024*/ 	.byte	0x04, 0x12
        /*0026*/ 	.short	(.L_7 - .L_6)
	.align		4
.L_6:
        /*0028*/ 	.word	index@(triton_poi_fused_convolution_relu_threshold_backward_15)
        /*002c*/ 	.word	0x00000000
.L_7:


//--------------------- .nv.info.triton_poi_fused_convolution_relu_threshold_backward_15 --------------------------
	.section	.nv.info.triton_poi_fused_convolution_relu_threshold_backward_15,"",@"SHT_CUDA_INFO"
	.sectionflags	@""
	.align	4


	//----- nvinfo : EIATTR_CUDA_API_VERSION
	.align		4
        /*0000*/ 	.byte	0x04, 0x37
        /*0002*/ 	.short	(.L_9 - .L_8)
.L_8:
        /*0004*/ 	.word	0x0000007c


	//----- nvinfo : EIATTR_KPARAM_INFO
	.align		4
.L_9:
        /*0008*/ 	.byte	0x04, 0x17
        /*000a*/ 	.short	(.L_11 - .L_10)
.L_10:
        /*000c*/ 	.word	0x00000000
        /*0010*/ 	.short	0x0003
        /*0012*/ 	.short	0x0018
        /*0014*/ 	.byte	0x00, 0xf0, 0x11, 0x00


	//----- nvinfo : EIATTR_KPARAM_INFO
	.align		4
.L_11:
        /*0018*/ 	.byte	0x04, 0x17
        /*001a*/ 	.short	(.L_13 - .L_12)
.L_12:
        /*001c*/ 	.word	0x00000000
        /*0020*/ 	.short	0x0002
        /*0022*/ 	.short	0x0010
        /*0024*/ 	.byte	0x00, 0xf4, 0x21, 0x00


	//----- nvinfo : EIATTR_KPARAM_INFO
	.align		4
.L_13:
        /*0028*/ 	.byte	0x04, 0x17
        /*002a*/ 	.short	(.L_15 - .L_14)
.L_14:
        /*002c*/ 	.word	0x00000000
        /*0030*/ 	.short	0x0001
        /*0032*/ 	.short	0x0008
        /*0034*/ 	.byte	0x00, 0xf4, 0x21, 0x00


	//----- nvinfo : EIATTR_KPARAM_INFO
	.align		4
.L_15:
        /*0038*/ 	.byte	0x04, 0x17
        /*003a*/ 	.short	(.L_17 - .L_16)
.L_16:
        /*003c*/ 	.word	0x00000000
        /*0040*/ 	.short	0x0000
        /*0042*/ 	.short	0x0000
        /*0044*/ 	.byte	0x00, 0xf4, 0x21, 0x00


	//----- nvinfo : EIATTR_SPARSE_MMA_MASK
	.align		4
.L_17:
        /*0048*/ 	.byte	0x03, 0x50
        /*004a*/ 	.short	0x0000


	//----- nvinfo : EIATTR_MAXREG_COUNT
	.align		4
        /*004c*/ 	.byte	0x03, 0x1b
        /*004e*/ 	.short	0x00ff


	//----- nvinfo : EIATTR_EXIT_INSTR_OFFSETS
	.align		4
        /*0050*/ 	.byte	0x04, 0x1c
        /*0052*/ 	.short	(.L_19 - .L_18)


	//   ....[0]....
.L_18:
        /*0054*/ 	.word	0x00000240


	//----- nvinfo : EIATTR_REQNTID
	.align		4
.L_19:
        /*0058*/ 	.byte	0x04, 0x10
        /*005a*/ 	.short	(.L_21 - .L_20)
.L_20:
        /*005c*/ 	.word	0x00000080
        /*0060*/ 	.word	0x00000001
        /*0064*/ 	.word	0x00000001


	//----- nvinfo : EIATTR_CBANK_PARAM_SIZE
	.align		4
.L_21:
        /*0068*/ 	.byte	0x03, 0x19
        /*006a*/ 	.short	0x001c


	//----- nvinfo : EIATTR_PARAM_CBANK
	.align		4
        /*006c*/ 	.byte	0x04, 0x0a
        /*006e*/ 	.short	(.L_23 - .L_22)
	.align		4
.L_22:
        /*0070*/ 	.word	index@(.nv.constant0.triton_poi_fused_convolution_relu_threshold_backward_15)
        /*0074*/ 	.short	0x0210
        /*0076*/ 	.short	0x001c


	//----- nvinfo : EIATTR_SW_WAR
	.align		4
.L_23:
        /*0078*/ 	.byte	0x04, 0x36
        /*007a*/ 	.short	(.L_25 - .L_24)
.L_24:
        /*007c*/ 	.word	0x00000008
.L_25:


//--------------------- .nv.callgraph             --------------------------
	.section	.nv.callgraph,"",@"SHT_CUDA_CALLGRAPH"
	.align	4
	.sectionentsize	8
	.align		4
        /*0000*/ 	.word	0x00000000
	.align		4
        /*0004*/ 	.word	0xffffffff
	.align		4
        /*0008*/ 	.word	0x00000000
	.align		4
        /*000c*/ 	.word	0xfffffffe
	.align		4
        /*0010*/ 	.word	0x00000000
	.align		4
        /*0014*/ 	.word	0xfffffffd
	.align		4
        /*0018*/ 	.word	0x00000000
	.align		4
        /*001c*/ 	.word	0xfffffffc


//--------------------- .text.triton_poi_fused_convolution_relu_threshold_backward_15 --------------------------
	.section	.text.triton_poi_fused_convolution_relu_threshold_backward_15,"ax",@progbits
	.align	128
        .global         triton_poi_fused_convolution_relu_threshold_backward_15
        .type           triton_poi_fused_convolution_relu_threshold_backward_15,@function
        .size           triton_poi_fused_convolution_relu_threshold_backward_15,(.L_x_1 - triton_poi_fused_convolution_relu_threshold_backward_15)
        .other          triton_poi_fused_convolution_relu_threshold_backward_15,@"STO_CUDA_ENTRY STV_DEFAULT"
triton_poi_fused_convolution_relu_threshold_backward_15:
.text.triton_poi_fused_convolution_relu_threshold_backward_15:
[----:B------:R-:W-:Y:S01]  /*0000*/  LDC R1, c[0x0][0x28] ;  /* 0x00000a00ff017b82 */ /* 0x000fe20000000800 */
[----:B------:R-:W1:Y:S07]  /*0010*/  S2R R0, SR_TID.X ;  /* 0x0000000000007919 */ /* 0x000e6e0000002100 */
[----:B------:R-:W2:Y:S01]  /*0020*/  LDC.64 R2, c[0x0][0x210] ;  /* 0x00008400ff027b82 */ /* 0x000ea20000000a00 */
[----:B------:R-:W-:Y:S01]  /*0030*/  ULDC.64 UR4, c[0x0][0x208] ;  /* 0x0000820000047ab9 */ /* 0x000fe20000000a00 */
[----:B------:R-:W-:Y:S01]  /*0040*/  ULDC.64 UR6, c[0x0][0x220] ;  /* 0x0000880000067ab9 */ /* 0x000fe20000000a00 */
[----:B------:R-:W3:Y:S05]  /*0050*/  S2R R7, SR_CTAID.X ;  /* 0x0000000000077919 */ /* 0x000eea0000002500 */
[----:B------:R-:W4:Y:S01]  /*0060*/  LDC.64 R4, c[0x0][0x218] ;  /* 0x00008600ff047b82 */ /* 0x000f220000000a00 */
[----:B-1----:R-:W-:Y:S01]  /*0070*/  IMAD.SHL.U32 R0, R0, 0x2, RZ ;  /* 0x0000000200007824 */ /* 0x002fe200078e00ff */
[----:B---3--:R-:W-:-:S04]  /*0080*/  SHF.R.S32.HI R6, RZ, 0x17, R7 ;  /* 0x00000017ff067819 */ /* 0x008fc80000011407 */
[----:B------:R-:W-:Y:S02]  /*0090*/  LOP3.LUT R0, R0, 0xfe, RZ, 0xc0, !PT ;  /* 0x000000fe00007812 */ /* 0x000fe400078ec0ff */
[----:B------:R-:W-:-:S03]  /*00a0*/  SGXT R6, R6, 0x1 ;  /* 0x000000010606781a */ /* 0x000fc60000000200 */
[----:B------:R-:W-:-:S04]  /*00b0*/  IMAD R7, R7, 0x100, R0 ;  /* 0x0000010007077824 */ /* 0x000fc800078e0200 */
[----:B--2---:R-:W-:Y:S01]  /*00c0*/  IMAD.WIDE R2, R7, 0x4, R2 ;  /* 0x0000000407027825 */ /* 0x004fe200078e0202 */
[----:B------:R-:W-:-:S04]  /*00d0*/  LEA.HI R6, R6, R7, RZ, 0x6 ;  /* 0x0000000706067211 */ /* 0x000fc800078f30ff */
[--C-:B------:R-:W-:Y:S01]  /*00e0*/  SHF.R.S32.HI R0, RZ, 0x6, R6.reuse ;  /* 0x00000006ff007819 */ /* 0x100fe20000011406 */
[----:B------:R-:W2:Y:S01]  /*00f0*/  LDG.E.64 R2, desc[UR4][R2.64] ;  /* 0x0000000402027981 */ /* 0x000ea2000c1e1b00 */
[----:B------:R-:W-:-:S04]  /*0100*/  SHF.R.S32.HI R9, RZ, 0x1f, R6 ;  /* 0x0000001fff097819 */ /* 0x000fc80000011406 */
[----:B------:R-:W-:-:S04]  /*0110*/  LEA.HI R9, R9, R0, RZ, 0x8 ;  /* 0x0000000009097211 */ /* 0x000fc800078f40ff */
[----:B------:R-:W-:-:S05]  /*0120*/  LOP3.LUT R9, R9, 0xffffff00, RZ, 0xc0, !PT ;  /* 0xffffff0009097812 */ /* 0x000fca00078ec0ff */
[----:B------:R-:W-:-:S04]  /*0130*/  IMAD.IADD R9, R0, 0x1, -R9 ;  /* 0x0000000100097824 */ /* 0x000fc800078e0a09 */
[----:B----4-:R-:W-:-:S06]  /*0140*/  IMAD.WIDE R4, R9, 0x4, R4 ;  /* 0x0000000409047825 */ /* 0x010fcc00078e0204 */
[----:B------:R-:W2:Y:S02]  /*0150*/  LDG.E.EL R4, desc[UR4][R4.64] ;  /* 0x0000000404047981 */ /* 0x000ea4000c2e1900 */
[C-C-:B--2---:R-:W-:Y:S01]  /*0160*/  FADD R0, R2.reuse, R4.reuse ;  /* 0x0000000402007221 */ /* 0x144fe20000000000 */
[C---:B------:R-:W-:Y:S01]  /*0170*/  FADD R6, R3.reuse, R4 ;  /* 0x0000000403067221 */ /* 0x040fe20000000000 */
[-C--:B------:R-:W-:Y:S02]  /*0180*/  FSETP.GEU.AND P1, PT, R2, -R4.reuse, PT ;  /* 0x800000040200720b */ /* 0x080fe40003f2e000 */
[----:B------:R-:W-:Y:S02]  /*0190*/  FSETP.GEU.AND P0, PT, R3, -R4, PT ;  /* 0x800000040300720b */ /* 0x000fe40003f0e000 */
[----:B------:R-:W-:Y:S02]  /*01a0*/  FSEL R0, R0, RZ, P1 ;  /* 0x000000ff00007208 */ /* 0x000fe40000800000 */
[----:B------:R-:W-:-:S02]  /*01b0*/  FSEL R6, R6, RZ, P0 ;  /* 0x000000ff06067208 */ /* 0x000fc40000000000 */
[----:B------:R-:W-:Y:S02]  /*01c0*/  FSETP.GTU.AND P1, PT, R0, RZ, PT ;  /* 0x000000ff0000720b */ /* 0x000fe40003f2c000 */
[----:B------:R-:W-:Y:S02]  /*01d0*/  FSETP.GTU.AND P0, PT, R6, RZ, PT ;  /* 0x000000ff0600720b */ /* 0x000fe40003f0c000 */
[----:B------:R-:W-:Y:S02]  /*01e0*/  SEL R0, RZ, 0x1, P1 ;  /* 0x00000001ff007807 */ /* 0x000fe40000800000 */
[----:B------:R-:W-:Y:S02]  /*01f0*/  SEL R5, RZ, 0x100, P0 ;  /* 0x00000100ff057807 */ /* 0x000fe40000000000 */
[----:B------:R-:W-:-:S03]  /*0200*/  IADD3 R2, P2, R7, UR6, RZ ;  /* 0x0000000607027c10 */ /* 0x000fc6000ff5e0ff */
[----:B------:R-:W-:Y:S01]  /*0210*/  IMAD.IADD R5, R0, 0x1, R5 ;  /* 0x0000000100057824 */ /* 0x000fe200078e0205 */
[----:B------:R-:W-:-:S05]  /*0220*/  LEA.HI.X.SX32 R3, R7, UR7, 0x1, P2 ;  /* 0x0000000707037c11 */ /* 0x000fca00090f0eff */
[----:B------:R-:W-:Y:S01]  /*0230*/  STG.E.U16 desc[UR4][R2.64], R5 ;  /* 0x0000000502007986 */ /* 0x000fe2000c101504 */
[----:B------:R-:W-:Y:S05]  /*0240*/  EXIT ;  /* 0x000000000000794d */ /* 0x000fea0003800000 */
.L_x_0:
[----:B------:R-:W-:-:S00]  /*0250*/  BRA `(.L_x_0) ;  /* 0xfffffffc00fc7947 */ /* 0x000fc0000383ffff */
[----:B------:R-:W-:-:S00]  /*0260*/  NOP ;  /* 0x0000000000007918 */ /* 0x000fc00000000000 */
        /* <DEDUP_REMOVED lines=9> */
.L_x_1:


//--------------------- .nv.constant0.triton_poi_fused_convolution_relu_threshold_backward_15 --------------------------
	.section	.nv.constant0.triton_poi_fused_convolution_relu_threshold_backward_15,"a",@progbits
	.sectionflags	@""
	.align	4
.nv.constant0.triton_poi_fused_convolution_relu_threshold_backward_15:
	.zero		556
